//
// Generated by NVIDIA NVVM Compiler
//
// Compiler Build ID: CL-36424714
// Cuda compilation tools, release 13.0, V13.0.88
// Based on NVVM 20.0.0
//

.version 9.0
.target sm_100
.address_size 64

	// .globl	_Z12multiply_gpuPfS_S_

.visible .entry _Z12multiply_gpuPfS_S_(
	.param .u64 .ptr .align 1 _Z12multiply_gpuPfS_S__param_0,
	.param .u64 .ptr .align 1 _Z12multiply_gpuPfS_S__param_1,
	.param .u64 .ptr .align 1 _Z12multiply_gpuPfS_S__param_2
)
{
	.reg .pred 	%p<5>;
	.reg .b32 	%r<18>;
	.reg .b32 	%f<16>;
	.reg .b64 	%rd<18>;

	ld.param.u64 	%rd6, [_Z12multiply_gpuPfS_S__param_0];
	ld.param.u64 	%rd7, [_Z12multiply_gpuPfS_S__param_1];
	ld.param.u64 	%rd8, [_Z12multiply_gpuPfS_S__param_2];
	mov.u32 	%r8, %ctaid.y;
	mov.u32 	%r9, %ntid.y;
	mov.u32 	%r10, %tid.y;
	mad.lo.s32 	%r1, %r8, %r9, %r10;
	mov.u32 	%r11, %ctaid.x;
	mov.u32 	%r12, %ntid.x;
	mov.u32 	%r13, %tid.x;
	mad.lo.s32 	%r2, %r11, %r12, %r13;
	setp.gt.u32 	%p1, %r1, 124;
	setp.gt.s32 	%p2, %r2, 124;
	or.pred  	%p3, %p1, %p2;
	@%p3 bra 	$L__BB0_5;
	mul.lo.s32 	%r3, %r1, 125;
	mul.wide.u32 	%rd9, %r3, 4;
	cvta.to.global.u64 	%rd10, %rd6;
	add.s64 	%rd11, %rd9, %rd10;
	add.s64 	%rd17, %rd11, 8;
	cvta.to.global.u64 	%rd12, %rd7;
	add.s64 	%rd2, %rd12, 1000;
	mov.f32 	%f15, 0f00000000;
	mov.b32 	%r17, 0;
	mov.u32 	%r16, %r2;
$L__BB0_2:
	mul.wide.s32 	%rd13, %r16, 4;
	add.s64 	%rd4, %rd2, %rd13;
	ld.global.f32 	%f5, [%rd17+-8];
	ld.global.f32 	%f6, [%rd4+-1000];
	fma.rn.f32 	%f2, %f5, %f6, %f15;
	setp.eq.s32 	%p4, %r17, 124;
	@%p4 bra 	$L__BB0_4;
	ld.global.f32 	%f7, [%rd17+-4];
	ld.global.f32 	%f8, [%rd4+-500];
	fma.rn.f32 	%f9, %f7, %f8, %f2;
	ld.global.f32 	%f10, [%rd17];
	ld.global.f32 	%f11, [%rd4];
	fma.rn.f32 	%f12, %f10, %f11, %f9;
	ld.global.f32 	%f13, [%rd17+4];
	ld.global.f32 	%f14, [%rd4+500];
	fma.rn.f32 	%f15, %f13, %f14, %f12;
	add.s32 	%r17, %r17, 4;
	add.s64 	%rd17, %rd17, 16;
	add.s32 	%r16, %r16, 500;
	bra.uni 	$L__BB0_2;
$L__BB0_4:
	add.s32 	%r15, %r3, %r2;
	cvta.to.global.u64 	%rd14, %rd8;
	mul.wide.s32 	%rd15, %r15, 4;
	add.s64 	%rd16, %rd14, %rd15;
	st.global.f32 	[%rd16], %f2;
$L__BB0_5:
	ret;

}


// ===== COMPILED SASS (sm_100) =====

	.target	sm_100

	.elftype	@"ET_EXEC"


//--------------------- .note.nv.tkinfo           --------------------------
	.section	.note.nv.tkinfo,"",@"SHT_NOTE"
	.sectionflags	@"SHF_NOTE_NV_TKINFO"
	.tkinfo
        /*0018*/ 	.word	0x00000002
        /*0030*/ 	.string	""
        /*0030*/ 	.string	"ptxas"
        /*0030*/ 	.string	"Cuda compilation tools, release 13.0, V13.0.88"
        /*0030*/ 	.string	"Build cuda_13.0.r13.0/compiler.36424714_0"
        /*0030*/ 	.string	"-arch sm_100 -m 64 "



//--------------------- .note.nv.cuinfo           --------------------------
	.section	.note.nv.cuinfo,"",@"SHT_NOTE"
	.sectionflags	@"SHF_NOTE_NV_CUINFO"
        /*0018*/ 	.short	0x0002
        /*001a*/ 	.short	0x0064
        /*001c*/ 	.short	0x0082
	.zero		2


//--------------------- .nv.info                  --------------------------
	.section	.nv.info,"",@"SHT_CUDA_INFO"
	.align	4


	//----- nvinfo : EIATTR_REGCOUNT
	.align		4
        /*0000*/ 	.byte	0x04, 0x2f
        /*0002*/ 	.short	(.L_1 - .L_0)
	.align		4
.L_0:
        /*0004*/ 	.word	index@(_Z12multiply_gpuPfS_S_)
        /*0008*/ 	.word	0x00000020


	//----- nvinfo : EIATTR_FRAME_SIZE
	.align		4
.L_1:
        /*000c*/ 	.byte	0x04, 0x11
        /*000e*/ 	.short	(.L_3 - .L_2)
	.align		4
.L_2:
        /*0010*/ 	.word	index@(_Z12multiply_gpuPfS_S_)
        /*0014*/ 	.word	0x00000000


	//----- nvinfo : EIATTR_MIN_STACK_SIZE
	.align		4
.L_3:
        /*0018*/ 	.byte	0x04, 0x12
        /*001a*/ 	.short	(.L_5 - .L_4)
	.align		4
.L_4:
        /*001c*/ 	.word	index@(_Z12multiply_gpuPfS_S_)
        /*0020*/ 	.word	0x00000000
.L_5:


//--------------------- .nv.compat                --------------------------
	.section	.nv.compat,"",@"SHT_CUDA_COMPAT_INFO"
	.align	4
        /*0000*/ 	.byte	0x02, 0x09, 0x00, 0x00, 0x02, 0x02, 0x01, 0x00, 0x02, 0x05, 0x05, 0x00, 0x03, 0x07, 0x01, 0x01
        /*0010*/ 	.byte	0x02, 0x03, 0x00, 0x00, 0x02, 0x06, 0x01, 0x00, 0x04, 0x0b, 0x08, 0x00, 0x09, 0x00, 0x00, 0x00
        /*0020*/ 	.byte	0x00, 0x00, 0x00, 0x00


//--------------------- .nv.info._Z12multiply_gpuPfS_S_ --------------------------
	.section	.nv.info._Z12multiply_gpuPfS_S_,"",@"SHT_CUDA_INFO"
	.sectionflags	@""
	.align	4


	//----- nvinfo : EIATTR_CUDA_API_VERSION
	.align		4
        /*0000*/ 	.byte	0x04, 0x37
        /*0002*/ 	.short	(.L_7 - .L_6)
.L_6:
        /*0004*/ 	.word	0x00000082


	//----- nvinfo : EIATTR_KPARAM_INFO
	.align		4
.L_7:
        /*0008*/ 	.byte	0x04, 0x17
        /*000a*/ 	.short	(.L_9 - .L_8)
.L_8:
        /*000c*/ 	.word	0x00000000
        /*0010*/ 	.short	0x0002
        /*0012*/ 	.short	0x0010
        /*0014*/ 	.byte	0x00, 0xf5, 0x21, 0x00


	//----- nvinfo : EIATTR_KPARAM_INFO
	.align		4
.L_9:
        /*0018*/ 	.byte	0x04, 0x17
        /*001a*/ 	.short	(.L_11 - .L_10)
.L_10:
        /*001c*/ 	.word	0x00000000
        /*0020*/ 	.short	0x0001
        /*0022*/ 	.short	0x0008
        /*0024*/ 	.byte	0x00, 0xf5, 0x21, 0x00


	//----- nvinfo : EIATTR_KPARAM_INFO
	.align		4
.L_11:
        /*0028*/ 	.byte	0x04, 0x17
        /*002a*/ 	.short	(.L_13 - .L_12)
.L_12:
        /*002c*/ 	.word	0x00000000
        /*0030*/ 	.short	0x0000
        /*0032*/ 	.short	0x0000
        /*0034*/ 	.byte	0x00, 0xf5, 0x21, 0x00


	//----- nvinfo : EIATTR_SPARSE_MMA_MASK
	.align		4
.L_13:
        /*0038*/ 	.byte	0x03, 0x50
        /*003a*/ 	.short	0x0000


	//----- nvinfo : EIATTR_MAXREG_COUNT
	.align		4
        /*003c*/ 	.byte	0x03, 0x1b
        /*003e*/ 	.short	0x00ff


	//----- nvinfo : EIATTR_MERCURY_ISA_VERSION
	.align		4
        /*0040*/ 	.byte	0x03, 0x5f
        /*0042*/ 	.short	0x0101


	//----- nvinfo : EIATTR_VRC_CTA_INIT_COUNT
	.align		4
        /*0044*/ 	.byte	0x02, 0x4a
	.zero		1
	.zero		1


	//----- nvinfo : EIATTR_EXIT_INSTR_OFFSETS
	.align		4
        /*0048*/ 	.byte	0x04, 0x1c
        /*004a*/ 	.short	(.L_15 - .L_14)


	//   ....[0]....
.L_14:
        /*004c*/ 	.word	0x000000b0


	//   ....[1]....
        /*0050*/ 	.word	0x00001cf0


	//----- nvinfo : EIATTR_CBANK_PARAM_SIZE
	.align		4
.L_15:
        /*0054*/ 	.byte	0x03, 0x19
        /*0056*/ 	.short	0x0018


	//----- nvinfo : EIATTR_PARAM_CBANK
	.align		4
        /*0058*/ 	.byte	0x04, 0x0a
        /*005a*/ 	.short	(.L_17 - .L_16)
	.align		4
.L_16:
        /*005c*/ 	.word	index@(.nv.constant0._Z12multiply_gpuPfS_S_)
        /*0060*/ 	.short	0x0380
        /*0062*/ 	.short	0x0018


	//----- nvinfo : EIATTR_SW_WAR
	.align		4
.L_17:
        /*0064*/ 	.byte	0x04, 0x36
        /*0066*/ 	.short	(.L_19 - .L_18)
.L_18:
        /*0068*/ 	.word	0x00000008
.L_19:


//--------------------- .nv.callgraph             --------------------------
	.section	.nv.callgraph,"",@"SHT_CUDA_CALLGRAPH"
	.align	4
	.sectionentsize	8
	.align		4
        /*0000*/ 	.word	0x00000000
	.align		4
        /*0004*/ 	.word	0xffffffff
	.align		4
        /*0008*/ 	.word	0x00000000
	.align		4
        /*000c*/ 	.word	0xfffffffe
	.align		4
        /*0010*/ 	.word	0x00000000
	.align		4
        /*0014*/ 	.word	0xfffffffd
	.align		4
        /*0018*/ 	.word	0x00000000
	.align		4
        /*001c*/ 	.word	0xfffffffc


//--------------------- .text._Z12multiply_gpuPfS_S_ --------------------------
	.section	.text._Z12multiply_gpuPfS_S_,"ax",@progbits
	.align	128
        .global         _Z12multiply_gpuPfS_S_
        .type           _Z12multiply_gpuPfS_S_,@function
        .size           _Z12multiply_gpuPfS_S_,(.L_x_1 - _Z12multiply_gpuPfS_S_)
        .other          _Z12multiply_gpuPfS_S_,@"STO_CUDA_ENTRY STV_DEFAULT"
_Z12multiply_gpuPfS_S_:
.text._Z12multiply_gpuPfS_S_:
[----:B------:R-:W-:Y:S01]  /*0000*/  LDC R1, c[0x0][0x37c] ;  /* 0x0000df00ff017b82 */ /* 0x000fe20000000800 */
[----:B------:R-:W0:Y:S07]  /*0010*/  S2R R0, SR_TID.X ;  /* 0x0000000000007919 */ /* 0x000e2e0000002100 */
[----:B------:R-:W1:Y:S01]  /*0020*/  LDC R10, c[0x0][0x364] ;  /* 0x0000d900ff0a7b82 */ /* 0x000e620000000800 */
[----:B------:R-:W1:Y:S07]  /*0030*/  S2R R3, SR_TID.Y ;  /* 0x0000000000037919 */ /* 0x000e6e0000002200 */
[----:B------:R-:W0:Y:S08]  /*0040*/  S2UR UR5, SR_CTAID.X ;  /* 0x00000000000579c3 */ /* 0x000e300000002500 */
[----:B------:R-:W0:Y:S08]  /*0050*/  LDC R11, c[0x0][0x360] ;  /* 0x0000d800ff0b7b82 */ /* 0x000e300000000800 */
[----:B------:R-:W1:Y:S01]  /*0060*/  S2UR UR4, SR_CTAID.Y ;  /* 0x00000000000479c3 */ /* 0x000e620000002600 */
[----:B0-----:R-:W-:-:S05]  /*0070*/  IMAD R11, R11, UR5, R0 ;  /* 0x000000050b0b7c24 */ /* 0x001fca000f8e0200 */
[----:B------:R-:W-:Y:S01]  /*0080*/  ISETP.GT.AND P0, PT, R11, 0x7c, PT ;  /* 0x0000007c0b00780c */ /* 0x000fe20003f04270 */
[----:B-1----:R-:W-:-:S05]  /*0090*/  IMAD R10, R10, UR4, R3 ;  /* 0x000000040a0a7c24 */ /* 0x002fca000f8e0203 */
[----:B------:R-:W-:-:S13]  /*00a0*/  ISETP.GT.U32.OR P0, PT, R10, 0x7c, P0 ;  /* 0x0000007c0a00780c */ /* 0x000fda0000704470 */
[----:B------:R-:W-:Y:S05]  /*00b0*/  @P0 EXIT ;  /* 0x000000000000094d */ /* 0x000fea0003800000 */
[----:B------:R-:W0:Y:S01]  /*00c0*/  LDCU.64 UR4, c[0x0][0x388] ;  /* 0x00007100ff0477ac */ /* 0x000e220008000a00 */
[----:B------:R-:W1:Y:S01]  /*00d0*/  LDC.64 R2, c[0x0][0x380] ;  /* 0x0000e000ff027b82 */ /* 0x000e620000000a00 */
[----:B------:R-:W-:Y:S01]  /*00e0*/  IMAD R10, R10, 0x7d, RZ ;  /* 0x0000007d0a0a7824 */ /* 0x000fe200078e02ff */
[----:B------:R-:W2:Y:S01]  /*00f0*/  LDCU.64 UR6, c[0x0][0x358] ;  /* 0x00006b00ff0677ac */ /* 0x000ea20008000a00 */
[----:B0-----:R-:W-:-:S04]  /*0100*/  UIADD3 UR4, UP0, UPT, UR4, 0x3e8, URZ ;  /* 0x000003e804047890 */ /* 0x001fc8000ff1e0ff */
[----:B------:R-:W-:Y:S02]  /*0110*/  UIADD3.X UR5, UPT, UPT, URZ, UR5, URZ, UP0, !UPT ;  /* 0x00000005ff057290 */ /* 0x000fe400087fe4ff */
[----:B------:R-:W-:Y:S01]  /*0120*/  MOV R4, UR4 ;  /* 0x0000000400047c02 */ /* 0x000fe20008000f00 */
[----:B-1----:R-:W-:-:S03]  /*0130*/  IMAD.WIDE.U32 R2, R10, 0x4, R2 ;  /* 0x000000040a027825 */ /* 0x002fc600078e0002 */
[----:B------:R-:W-:Y:S02]  /*0140*/  MOV R5, UR5 ;  /* 0x0000000500057c02 */ /* 0x000fe40008000f00 */
[----:B--2---:R-:W2:Y:S01]  /*0150*/  LDG.E R0, desc[UR6][R2.64] ;  /* 0x0000000602007981 */ /* 0x004ea2000c1e1900 */
[----:B------:R-:W-:-:S03]  /*0160*/  IMAD.WIDE R8, R11, 0x4, R4 ;  /* 0x000000040b087825 */ /* 0x000fc600078e0204 */
[----:B------:R-:W3:Y:S04]  /*0170*/  LDG.E R16, desc[UR6][R2.64+0x4] ;  /* 0x0000040602107981 */ /* 0x000ee8000c1e1900 */
[----:B------:R-:W2:Y:S04]  /*0180*/  LDG.E R23, desc[UR6][R8.64+-0x3e8] ;  /* 0xfffc180608177981 */ /* 0x000ea8000c1e1900 */
[----:B------:R-:W3:Y:S04]  /*0190*/  LDG.E R19, desc[UR6][R8.64+-0x1f4] ;  /* 0xfffe0c0608137981 */ /* 0x000ee8000c1e1900 */
[----:B------:R-:W4:Y:S04]  /*01a0*/  LDG.E R18, desc[UR6][R2.64+0x8] ;  /* 0x0000080602127981 */ /* 0x000f28000c1e1900 */
[----:B------:R-:W4:Y:S01]  /*01b0*/  LDG.E R21, desc[UR6][R8.64] ;  /* 0x0000000608157981 */ /* 0x000f22000c1e1900 */
[----:B------:R-:W-:-:S03]  /*01c0*/  IADD3 R7, PT, PT, R11, 0x1f4, RZ ;  /* 0x000001f40b077810 */ /* 0x000fc60007ffe0ff */
[----:B------:R0:W5:Y:S02]  /*01d0*/  LDG.E R27, desc[UR6][R8.64+0x1f4] ;  /* 0x0001f406081b7981 */ /* 0x000164000c1e1900 */
[----:B------:R-:W-:Y:S02]  /*01e0*/  IMAD.WIDE R6, R7, 0x4, R4 ;  /* 0x0000000407067825 */ /* 0x000fe400078e0204 */
[----:B------:R-:W5:Y:S04]  /*01f0*/  LDG.E R28, desc[UR6][R2.64+0xc] ;  /* 0x00000c06021c7981 */ /* 0x000f68000c1e1900 */
[----:B------:R-:W5:Y:S04]  /*0200*/  LDG.E R17, desc[UR6][R2.64+0x10] ;  /* 0x0000100602117981 */ /* 0x000f68000c1e1900 */
[----:B------:R-:W5:Y:S04]  /*0210*/  LDG.E R24, desc[UR6][R6.64+-0x3e8] ;  /* 0xfffc180606187981 */ /* 0x000f68000c1e1900 */
[----:B------:R-:W5:Y:S04]  /*0220*/  LDG.E R12, desc[UR6][R2.64+0x14] ;  /* 0x00001406020c7981 */ /* 0x000f68000c1e1900 */
[----:B------:R-:W5:Y:S04]  /*0230*/  LDG.E R13, desc[UR6][R6.64+-0x1f4] ;  /* 0xfffe0c06060d7981 */ /* 0x000f68000c1e1900 */
[----:B------:R-:W5:Y:S04]  /*0240*/  LDG.E R14, desc[UR6][R2.64+0x18] ;  /* 0x00001806020e7981 */ /* 0x000f68000c1e1900 */
[----:B------:R-:W5:Y:S01]  /*0250*/  LDG.E R15, desc[UR6][R6.64] ;  /* 0x00000006060f7981 */ /* 0x000f62000c1e1900 */
[----:B0-----:R-:W-:-:S03]  /*0260*/  IADD3 R9, PT, PT, R11, 0x3e8, RZ ;  /* 0x000003e80b097810 */ /* 0x001fc60007ffe0ff */
[----:B------:R0:W5:Y:S02]  /*0270*/  LDG.E R25, desc[UR6][R6.64+0x1f4] ;  /* 0x0001f40606197981 */ /* 0x000164000c1e1900 */
[----:B------:R-:W-:Y:S02]  /*0280*/  IMAD.WIDE R8, R9, 0x4, R4 ;  /* 0x0000000409087825 */ /* 0x000fe400078e0204 */
[----:B------:R-:W5:Y:S04]  /*0290*/  LDG.E R26, desc[UR6][R2.64+0x1c] ;  /* 0x00001c06021a7981 */ /* 0x000f68000c1e1900 */
[----:B------:R-:W5:Y:S01]  /*02a0*/  LDG.E R20, desc[UR6][R2.64+0x20] ;  /* 0x0000200602147981 */ /* 0x000f62000c1e1900 */
[----:B--2---:R-:W-:Y:S01]  /*02b0*/  FFMA R29, R0, R23, RZ ;  /* 0x00000017001d7223 */ /* 0x004fe200000000ff */
[----:B0-----:R-:W-:-:S02]  /*02c0*/  IADD3 R7, PT, PT, R11, 0x5dc, RZ ;  /* 0x000005dc0b077810 */ /* 0x001fc40007ffe0ff */
[----:B------:R-:W2:Y:S01]  /*02d0*/  LDG.E R23, desc[UR6][R8.64+-0x3e8] ;  /* 0xfffc180608177981 */ /* 0x000ea2000c1e1900 */
[----:B---3--:R-:W-:-:S03]  /*02e0*/  FFMA R29, R16, R19, R29 ;  /* 0x00000013101d7223 */ /* 0x008fc6000000001d */
[----:B------:R-:W3:Y:S04]  /*02f0*/  LDG.E R16, desc[UR6][R2.64+0x24] ;  /* 0x0000240602107981 */ /* 0x000ee8000c1e1900 */
[----:B------:R-:W3:Y:S01]  /*0300*/  LDG.E R19, desc[UR6][R8.64+-0x1f4] ;  /* 0xfffe0c0608137981 */ /* 0x000ee2000c1e1900 */
[----:B----4-:R-:W-:-:S03]  /*0310*/  FFMA R29, R18, R21, R29 ;  /* 0x00000015121d7223 */ /* 0x010fc6000000001d */
[----:B------:R-:W4:Y:S04]  /*0320*/  LDG.E R18, desc[UR6][R2.64+0x28] ;  /* 0x0000280602127981 */ /* 0x000f28000c1e1900 */
[----:B------:R-:W4:Y:S01]  /*0330*/  LDG.E R21, desc[UR6][R8.64] ;  /* 0x0000000608157981 */ /* 0x000f22000c1e1900 */
[----:B------:R-:W-:-:S04]  /*0340*/  IMAD.WIDE R6, R7, 0x4, R4 ;  /* 0x0000000407067825 */ /* 0x000fc800078e0204 */
[----:B-----5:R-:W-:Y:S01]  /*0350*/  FFMA R28, R28, R27, R29 ;  /* 0x0000001b1c1c7223 */ /* 0x020fe2000000001d */
[----:B------:R0:W5:Y:S04]  /*0360*/  LDG.E R22, desc[UR6][R8.64+0x1f4] ;  /* 0x0001f40608167981 */ /* 0x000168000c1e1900 */
[----:B------:R-:W5:Y:S01]  /*0370*/  LDG.E R29, desc[UR6][R2.64+0x2c] ;  /* 0x00002c06021d7981 */ /* 0x000f62000c1e1900 */
[----:B------:R-:W-:-:S03]  /*0380*/  FFMA R27, R17, R24, R28 ;  /* 0x00000018111b7223 */ /* 0x000fc6000000001c */
[----:B------:R-:W5:Y:S04]  /*0390*/  LDG.E R0, desc[UR6][R2.64+0x30] ;  /* 0x0000300602007981 */ /* 0x000f68000c1e1900 */
[----:B------:R-:W5:Y:S01]  /*03a0*/  LDG.E R17, desc[UR6][R6.64+-0x3e8] ;  /* 0xfffc180606117981 */ /* 0x000f62000c1e1900 */
[----:B------:R-:W-:-:S03]  /*03b0*/  FFMA R27, R12, R13, R27 ;  /* 0x0000000d0c1b7223 */ /* 0x000fc6000000001b */
[----:B------:R-:W5:Y:S04]  /*03c0*/  LDG.E R12, desc[UR6][R2.64+0x34] ;  /* 0x00003406020c7981 */ /* 0x000f68000c1e1900 */
[----:B------:R-:W5:Y:S01]  /*03d0*/  LDG.E R13, desc[UR6][R6.64+-0x1f4] ;  /* 0xfffe0c06060d7981 */ /* 0x000f62000c1e1900 */
[----:B------:R-:W-:-:S03]  /*03e0*/  FFMA R27, R14, R15, R27 ;  /* 0x0000000f0e1b7223 */ /* 0x000fc6000000001b */
[----:B------:R-:W5:Y:S04]  /*03f0*/  LDG.E R14, desc[UR6][R2.64+0x38] ;  /* 0x00003806020e7981 */ /* 0x000f68000c1e1900 */
[----:B------:R-:W5:Y:S01]  /*0400*/  LDG.E R15, desc[UR6][R6.64] ;  /* 0x00000006060f7981 */ /* 0x000f62000c1e1900 */
[----:B0-----:R-:W-:Y:S01]  /*0410*/  IADD3 R9, PT, PT, R11, 0x7d0, RZ ;  /* 0x000007d00b097810 */ /* 0x001fe20007ffe0ff */
[----:B------:R-:W-:Y:S02]  /*0420*/  FFMA R25, R26, R25, R27 ;  /* 0x000000191a197223 */ /* 0x000fe4000000001b */
[----:B------:R4:W5:Y:S02]  /*0430*/  LDG.E R24, desc[UR6][R6.64+0x1f4] ;  /* 0x0001f40606187981 */ /* 0x000964000c1e1900 */
[----:B------:R-:W-:-:S02]  /*0440*/  IMAD.WIDE R8, R9, 0x4, R4 ;  /* 0x0000000409087825 */ /* 0x000fc400078e0204 */
[----:B------:R-:W5:Y:S04]  /*0450*/  LDG.E R27, desc[UR6][R2.64+0x3c] ;  /* 0x00003c06021b7981 */ /* 0x000f68000c1e1900 */
[----:B------:R-:W5:Y:S01]  /*0460*/  LDG.E R26, desc[UR6][R2.64+0x4c] ;  /* 0x00004c06021a7981 */ /* 0x000f62000c1e1900 */
[----:B--2---:R-:W-:-:S03]  /*0470*/  FFMA R25, R20, R23, R25 ;  /* 0x0000001714197223 */ /* 0x004fc60000000019 */
[----:B------:R-:W2:Y:S04]  /*0480*/  LDG.E R20, desc[UR6][R2.64+0x40] ;  /* 0x0000400602147981 */ /* 0x000ea8000c1e1900 */
[----:B------:R-:W2:Y:S01]  /*0490*/  LDG.E R23, desc[UR6][R8.64+-0x3e8] ;  /* 0xfffc180608177981 */ /* 0x000ea2000c1e1900 */
[----:B---3--:R-:W-:-:S03]  /*04a0*/  FFMA R25, R16, R19, R25 ;  /* 0x0000001310197223 */ /* 0x008fc60000000019 */
[----:B------:R-:W3:Y:S04]  /*04b0*/  LDG.E R16, desc[UR6][R2.64+0x44] ;  /* 0x0000440602107981 */ /* 0x000ee8000c1e1900 */
[----:B------:R-:W3:Y:S01]  /*04c0*/  LDG.E R19, desc[UR6][R8.64+-0x1f4] ;  /* 0xfffe0c0608137981 */ /* 0x000ee2000c1e1900 */
[----:B----4-:R-:W-:-:S03]  /*04d0*/  FFMA R6, R18, R21, R25 ;  /* 0x0000001512067223 */ /* 0x010fc60000000019 */
[----:B------:R-:W4:Y:S04]  /*04e0*/  LDG.E R18, desc[UR6][R2.64+0x48] ;  /* 0x0000480602127981 */ /* 0x000f28000c1e1900 */
[----:B------:R-:W4:Y:S01]  /*04f0*/  LDG.E R21, desc[UR6][R8.64] ;  /* 0x0000000608157981 */ /* 0x000f22000c1e1900 */
[----:B------:R-:W-:Y:S01]  /*0500*/  IADD3 R7, PT, PT, R11, 0x9c4, RZ ;  /* 0x000009c40b077810 */ /* 0x000fe20007ffe0ff */
[----:B-----5:R-:W-:Y:S02]  /*0510*/  FFMA R29, R29, R22, R6 ;  /* 0x000000161d1d7223 */ /* 0x020fe40000000006 */
[----:B------:R0:W5:Y:S02]  /*0520*/  LDG.E R25, desc[UR6][R8.64+0x1f4] ;  /* 0x0001f40608197981 */ /* 0x000164000c1e1900 */
[----:B------:R-:W-:-:S04]  /*0530*/  IMAD.WIDE R6, R7, 0x4, R4 ;  /* 0x0000000407067825 */ /* 0x000fc800078e0204 */
[----:B------:R-:W-:Y:S01]  /*0540*/  FFMA R29, R0, R17, R29 ;  /* 0x00000011001d7223 */ /* 0x000fe2000000001d */
[----:B------:R-:W5:Y:S04]  /*0550*/  LDG.E R22, desc[UR6][R6.64+0x1f4] ;  /* 0x0001f40606167981 */ /* 0x000f68000c1e1900 */
[----:B------:R-:W5:Y:S04]  /*0560*/  LDG.E R0, desc[UR6][R2.64+0x50] ;  /* 0x0000500602007981 */ /* 0x000f68000c1e1900 */
[----:B------:R-:W5:Y:S01]  /*0570*/  LDG.E R17, desc[UR6][R6.64+-0x3e8] ;  /* 0xfffc180606117981 */ /* 0x000f62000c1e1900 */
[----:B------:R-:W-:-:S03]  /*0580*/  FFMA R29, R12, R13, R29 ;  /* 0x0000000d0c1d7223 */ /* 0x000fc6000000001d */
[----:B------:R-:W5:Y:S04]  /*0590*/  LDG.E R12, desc[UR6][R2.64+0x54] ;  /* 0x00005406020c7981 */ /* 0x000f68000c1e1900 */
[----:B------:R-:W5:Y:S01]  /*05a0*/  LDG.E R13, desc[UR6][R6.64+-0x1f4] ;  /* 0xfffe0c06060d7981 */ /* 0x000f62000c1e1900 */
[----:B0-----:R-:W-:-:S03]  /*05b0*/  FFMA R8, R14, R15, R29 ;  /* 0x0000000f0e087223 */ /* 0x001fc6000000001d */
[----:B------:R-:W5:Y:S04]  /*05c0*/  LDG.E R14, desc[UR6][R2.64+0x58] ;  /* 0x00005806020e7981 */ /* 0x000f68000c1e1900 */
[----:B------:R0:W5:Y:S01]  /*05d0*/  LDG.E R15, desc[UR6][R6.64] ;  /* 0x00000006060f7981 */ /* 0x000162000c1e1900 */
[----:B------:R-:W-:Y:S01]  /*05e0*/  IADD3 R9, PT, PT, R11, 0xbb8, RZ ;  /* 0x00000bb80b097810 */ /* 0x000fe20007ffe0ff */
[----:B------:R-:W-:Y:S02]  /*05f0*/  FFMA R27, R27, R24, R8 ;  /* 0x000000181b1b7223 */ /* 0x000fe40000000008 */
[----:B------:R-:W5:Y:S02]  /*0600*/  LDG.E R29, desc[UR6][R2.64+0x5c] ;  /* 0x00005c06021d7981 */ /* 0x000f64000c1e1900 */
[----:B------:R-:W-:Y:S01]  /*0610*/  IMAD.WIDE R8, R9, 0x4, R4 ;  /* 0x0000000409087825 */ /* 0x000fe200078e0204 */
[----:B0-----:R-:W-:-:S04]  /*0620*/  IADD3 R7, PT, PT, R11, 0xdac, RZ ;  /* 0x00000dac0b077810 */ /* 0x001fc80007ffe0ff */
        /* <DEDUP_REMOVED lines=9> */
[----:B------:R0:W4:Y:S01]  /*06c0*/  LDG.E R21, desc[UR6][R8.64] ;  /* 0x0000000608157981 */ /* 0x000122000c1e1900 */
[----:B-----5:R-:W-:Y:S01]  /*06d0*/  FFMA R25, R26, R25, R27 ;  /* 0x000000191a197223 */ /* 0x020fe2000000001b */
[----:B------:R-:W-:Y:S02]  /*06e0*/  IMAD.WIDE R6, R7, 0x4, R4 ;  /* 0x0000000407067825 */ /* 0x000fe400078e0204 */
        /* <DEDUP_REMOVED lines=8> */
[----:B0-----:R-:W-:-:S03]  /*0770*/  FFMA R8, R14, R15, R25 ;  /* 0x0000000f0e087223 */ /* 0x001fc60000000019 */
[----:B------:R-:W5:Y:S04]  /*0780*/  LDG.E R14, desc[UR6][R2.64+0x78] ;  /* 0x00007806020e7981 */ /* 0x000f68000c1e1900 */
[----:B------:R-:W5:Y:S01]  /*0790*/  LDG.E R15, desc[UR6][R6.64] ;  /* 0x00000006060f7981 */ /* 0x000f62000c1e1900 */
[----:B------:R-:W-:Y:S01]  /*07a0*/  IADD3 R9, PT, PT, R11, 0xfa0, RZ ;  /* 0x00000fa00b097810 */ /* 0x000fe20007ffe0ff */
[----:B------:R-:W-:Y:S02]  /*07b0*/  FFMA R29, R29, R22, R8 ;  /* 0x000000161d1d7223 */ /* 0x000fe40000000008 */
[----:B------:R4:W5:Y:S02]  /*07c0*/  LDG.E R25, desc[UR6][R6.64+0x1f4] ;  /* 0x0001f40606197981 */ /* 0x000964000c1e1900 */
[----:B------:R-:W-:-:S05]  /*07d0*/  IMAD.WIDE R8, R9, 0x4, R4 ;  /* 0x0000000409087825 */ /* 0x000fca00078e0204 */
        /* <DEDUP_REMOVED lines=10> */
[----:B------:R-:W-:Y:S01]  /*0880*/  IADD3 R7, PT, PT, R11, 0x1194, RZ ;  /* 0x000011940b077810 */ /* 0x000fe20007ffe0ff */
[----:B-----5:R-:W-:Y:S02]  /*0890*/  FFMA R27, R27, R24, R6 ;  /* 0x000000181b1b7223 */ /* 0x020fe40000000006 */
[----:B------:R-:W5:Y:S02]  /*08a0*/  LDG.E R29, desc[UR6][R2.64+0x8c] ;  /* 0x00008c06021d7981 */ /* 0x000f64000c1e1900 */
[----:B------:R-:W-:Y:S01]  /*08b0*/  IMAD.WIDE R6, R7, 0x4, R4 ;  /* 0x0000000407067825 */ /* 0x000fe200078e0204 */
[----:B0-----:R-:W-:-:S04]  /*08c0*/  IADD3 R9, PT, PT, R11, 0x1388, RZ ;  /* 0x000013880b097810 */ /* 0x001fc80007ffe0ff */
        /* <DEDUP_REMOVED lines=9> */
[----:B------:R4:W5:Y:S01]  /*0960*/  LDG.E R15, desc[UR6][R6.64] ;  /* 0x00000006060f7981 */ /* 0x000962000c1e1900 */
[----:B------:R-:W-:Y:S01]  /*0970*/  FFMA R25, R26, R25, R27 ;  /* 0x000000191a197223 */ /* 0x000fe2000000001b */
[----:B------:R-:W-:Y:S02]  /*0980*/  IMAD.WIDE R8, R9, 0x4, R4 ;  /* 0x0000000409087825 */ /* 0x000fe400078e0204 */
        /* <DEDUP_REMOVED lines=14> */
[----:B------:R-:W-:-:S05]  /*0a70*/  IMAD.WIDE R6, R7, 0x4, R4 ;  /* 0x0000000407067825 */ /* 0x000fca00078e0204 */
        /* <DEDUP_REMOVED lines=83> */
[----:B------:R-:W5:Y:S02]  /*0fb0*/  LDG.E R25, desc[UR6][R2.64+0x10c] ;  /* 0x00010c0602197981 */ /* 0x000f64000c1e1900 */
[----:B------:R-:W-:-:S02]  /*0fc0*/  FFMA R29, R17, R0, R22 ;  /* 0x00000000111d7223 */ /* 0x000fc40000000016 */
        /* <DEDUP_REMOVED lines=26> */
[----:B------:R-:W-:-:S04]  /*1170*/  IMAD.WIDE R6, R7, 0x4, R4 ;  /* 0x0000000407067825 */ /* 0x000fc800078e0204 */
[----:B------:R-:W-:Y:S02]  /*1180*/  FFMA R26, R17, R0, R26 ;  /* 0x00000000111a7223 */ /* 0x000fe4000000001a */
        /* <DEDUP_REMOVED lines=12> */
[----:B------:R-:W5:Y:S02]  /*1250*/  LDG.E R27, desc[UR6][R2.64+0x13c] ;  /* 0x00013c06021b7981 */ /* 0x000f64000c1e1900 */
[----:B--2---:R-:W-:Y:S02]  /*1260*/  FFMA R22, R23, R20, R22 ;  /* 0x0000001417167223 */ /* 0x004fe40000000016 */
        /* <DEDUP_REMOVED lines=11> */
[----:B------:R-:W-:-:S02]  /*1320*/  IMAD.WIDE R6, R7, 0x4, R4 ;  /* 0x0000000407067825 */ /* 0x000fc400078e0204 */
[----:B------:R-:W5:Y:S02]  /*1330*/  LDG.E R25, desc[UR6][R2.64+0x14c] ;  /* 0x00014c0602197981 */ /* 0x000f64000c1e1900 */
        /* <DEDUP_REMOVED lines=51> */
[----:B0-----:R-:W-:Y:S01]  /*1670*/  IADD3 R7, PT, PT, R11, 0x30d4, RZ ;  /* 0x000030d40b077810 */ /* 0x001fe20007ffe0ff */
        /* <DEDUP_REMOVED lines=13> */
[----:B0-----:R-:W-:-:S03]  /*1750*/  IADD3 R9, PT, PT, R11, 0x32c8, RZ ;  /* 0x000032c80b097810 */ /* 0x001fc60007ffe0ff */
[----:B------:R4:W5:Y:S04]  /*1760*/  LDG.E R29, desc[UR6][R6.64+0x1f4] ;  /* 0x0001f406061d7981 */ /* 0x000968000c1e1900 */
[----:B------:R-:W5:Y:S01]  /*1770*/  LDG.E R26, desc[UR6][R2.64+0x19c] ;  /* 0x00019c06021a7981 */ /* 0x000f62000c1e1900 */
[----:B------:R-:W-:Y:S01]  /*1780*/  FFMA R27, R22, R27, R28 ;  /* 0x0000001b161b7223 */ /* 0x000fe2000000001c */
[----:B------:R-:W-:Y:S02]  /*1790*/  IMAD.WIDE R8, R9, 0x4, R4 ;  /* 0x0000000409087825 */ /* 0x000fe400078e0204 */
[----:B------:R-:W5:Y:S02]  /*17a0*/  LDG.E R28, desc[UR6][R2.64+0x1ec] ;  /* 0x0001ec06021c7981 */ /* 0x000f64000c1e1900 */
[----:B--2---:R-:W-:-:S02]  /*17b0*/  FFMA R22, R20, R23, R27 ;  /* 0x0000001714167223 */ /* 0x004fc4000000001b */
        /* <DEDUP_REMOVED lines=10> */
[----:B------:R-:W5:Y:S02]  /*1860*/  LDG.E R24, desc[UR6][R2.64+0x1bc] ;  /* 0x0001bc0602187981 */ /* 0x000f64000c1e1900 */
[----:B------:R-:W-:Y:S01]  /*1870*/  FFMA R22, R17, R0, R6 ;  /* 0x0000000011167223 */ /* 0x000fe20000000006 */
[----:B------:R-:W-:Y:S01]  /*1880*/  IMAD.WIDE R6, R7, 0x4, R4 ;  /* 0x0000000407067825 */ /* 0x000fe200078e0204 */
        /* <DEDUP_REMOVED lines=8> */
[----:B------:R-:W-:Y:S01]  /*1910*/  FFMA R29, R26, R29, R25 ;  /* 0x0000001d1a1d7223 */ /* 0x000fe20000000019 */
[----:B------:R-:W-:Y:S02]  /*1920*/  IADD3 R26, PT, PT, R11, 0x36b0, RZ ;  /* 0x000036b00b1a7810 */ /* 0x000fe40007ffe0ff */
[----:B------:R-:W5:Y:S04]  /*1930*/  LDG.E R25, desc[UR6][R2.64+0x1b8] ;  /* 0x0001b80602197981 */ /* 0x000f68000c1e1900 */
[----:B------:R-:W5:Y:S01]  /*1940*/  LDG.E R22, desc[UR6][R6.64] ;  /* 0x0000000606167981 */ /* 0x000f62000c1e1900 */
[----:B0-----:R-:W-:-:S03]  /*1950*/  IMAD.WIDE R8, R26, 0x4, R4 ;  /* 0x000000041a087825 */ /* 0x001fc600078e0204 */
[----:B------:R0:W5:Y:S01]  /*1960*/  LDG.E R27, desc[UR6][R6.64+0x1f4] ;  /* 0x0001f406061b7981 */ /* 0x000162000c1e1900 */
        /* <DEDUP_REMOVED lines=9> */
[----:B0-----:R-:W-:-:S05]  /*1a00*/  IADD3 R7, PT, PT, R11, 0x38a4, RZ ;  /* 0x000038a40b077810 */ /* 0x001fca0007ffe0ff */
[----:B------:R-:W-:-:S04]  /*1a10*/  IMAD.WIDE R6, R7, 0x4, R4 ;  /* 0x0000000407067825 */ /* 0x000fc800078e0204 */
[----:B-----5:R-:W-:Y:S01]  /*1a20*/  FFMA R0, R17, R0, R26 ;  /* 0x0000000011007223 */ /* 0x020fe2000000001a */
[----:B------:R-:W-:Y:S01]  /*1a30*/  IADD3 R29, PT, PT, R11, 0x3a98, RZ ;  /* 0x00003a980b1d7810 */ /* 0x000fe20007ffe0ff */
[----:B------:R-:W5:Y:S02]  /*1a40*/  LDG.E R26, desc[UR6][R2.64+0x1e8] ;  /* 0x0001e806021a7981 */ /* 0x000f64000c1e1900 */
[----:B------:R-:W-:Y:S02]  /*1a50*/  FFMA R17, R13, R12, R0 ;  /* 0x0000000c0d117223 */ /* 0x000fe40000000000 */
        /* <DEDUP_REMOVED lines=9> */
[----:B------:R-:W5:Y:S01]  /*1af0*/  LDG.E R25, desc[UR6][R2.64+0x1d8] ;  /* 0x0001d80602197981 */ /* 0x000f62000c1e1900 */
[----:B0-----:R-:W-:-:S03]  /*1b00*/  IMAD.WIDE R8, R29, 0x4, R4 ;  /* 0x000000041d087825 */ /* 0x001fc600078e0204 */
[----:B------:R-:W5:Y:S04]  /*1b10*/  LDG.E R22, desc[UR6][R6.64] ;  /* 0x0000000606167981 */ /* 0x000f68000c1e1900 */
[----:B------:R0:W5:Y:S02]  /*1b20*/  LDG.E R24, desc[UR6][R6.64+0x1f4] ;  /* 0x0001f40606187981 */ /* 0x000164000c1e1900 */
[----:B0-----:R-:W0:Y:S01]  /*1b30*/  LDC.64 R6, c[0x0][0x390] ;  /* 0x0000e400ff067b82 */ /* 0x001e220000000a00 */
[----:B--2---:R-:W-:Y:S02]  /*1b40*/  FFMA R27, R20, R23, R27 ;  /* 0x00000017141b7223 */ /* 0x004fe4000000001b */
[----:B------:R-:W2:Y:S02]  /*1b50*/  LDG.E R23, desc[UR6][R2.64+0x1dc] ;  /* 0x0001dc0602177981 */ /* 0x000ea4000c1e1900 */
[----:B---3--:R-:W-:-:S02]  /*1b60*/  FFMA R29, R16, R19, R27 ;  /* 0x00000013101d7223 */ /* 0x008fc4000000001b */
[----:B------:R-:W3:Y:S01]  /*1b70*/  LDG.E R16, desc[UR6][R2.64+0x1e0] ;  /* 0x0001e00602107981 */ /* 0x000ee2000c1e1900 */
[----:B------:R-:W-:-:S03]  /*1b80*/  IADD3 R27, PT, PT, R11, 0x3c8c, RZ ;  /* 0x00003c8c0b1b7810 */ /* 0x000fc60007ffe0ff */
[----:B------:R-:W3:Y:S01]  /*1b90*/  LDG.E R19, desc[UR6][R8.64+-0x3e8] ;  /* 0xfffc180608137981 */ /* 0x000ee2000c1e1900 */
[----:B----4-:R-:W-:-:S03]  /*1ba0*/  FFMA R20, R18, R21, R29 ;  /* 0x0000001512147223 */ /* 0x010fc6000000001d */
[----:B------:R-:W4:Y:S01]  /*1bb0*/  LDG.E R18, desc[UR6][R2.64+0x1e4] ;  /* 0x0001e40602127981 */ /* 0x000f22000c1e1900 */
[----:B------:R-:W-:-:S03]  /*1bc0*/  IMAD.WIDE R4, R27, 0x4, R4 ;  /* 0x000000041b047825 */ /* 0x000fc600078e0204 */
[----:B------:R-:W4:Y:S04]  /*1bd0*/  LDG.E R21, desc[UR6][R8.64+-0x1f4] ;  /* 0xfffe0c0608157981 */ /* 0x000f28000c1e1900 */
[----:B------:R-:W4:Y:S04]  /*1be0*/  LDG.E R27, desc[UR6][R8.64] ;  /* 0x00000006081b7981 */ /* 0x000f28000c1e1900 */
[----:B------:R-:W4:Y:S04]  /*1bf0*/  LDG.E R29, desc[UR6][R8.64+0x1f4] ;  /* 0x0001f406081d7981 */ /* 0x000f28000c1e1900 */
[----:B------:R-:W4:Y:S04]  /*1c00*/  LDG.E R4, desc[UR6][R4.64+-0x3e8] ;  /* 0xfffc180604047981 */ /* 0x000f28000c1e1900 */
[----:B------:R-:W4:Y:S01]  /*1c10*/  LDG.E R5, desc[UR6][R2.64+0x1f0] ;  /* 0x0001f00602057981 */ /* 0x000f22000c1e1900 */
[----:B-----5:R-:W-:-:S04]  /*1c20*/  FFMA R13, R13, R0, R20 ;  /* 0x000000000d0d7223 */ /* 0x020fc80000000014 */
[----:B------:R-:W-:-:S04]  /*1c30*/  FFMA R12, R12, R15, R13 ;  /* 0x0000000f0c0c7223 */ /* 0x000fc8000000000d */
[----:B------:R-:W-:-:S04]  /*1c40*/  FFMA R12, R17, R14, R12 ;  /* 0x0000000e110c7223 */ /* 0x000fc8000000000c */
[----:B------:R-:W-:Y:S01]  /*1c50*/  FFMA R12, R25, R22, R12 ;  /* 0x00000016190c7223 */ /* 0x000fe2000000000c */
[----:B------:R-:W-:-:S05]  /*1c60*/  IADD3 R11, PT, PT, R11, R10, RZ ;  /* 0x0000000a0b0b7210 */ /* 0x000fca0007ffe0ff */
[----:B0-----:R-:W-:-:S04]  /*1c70*/  IMAD.WIDE R6, R11, 0x4, R6 ;  /* 0x000000040b067825 */ /* 0x001fc800078e0206 */
[----:B--2---:R-:W-:-:S04]  /*1c80*/  FFMA R23, R23, R24, R12 ;  /* 0x0000001817177223 */ /* 0x004fc8000000000c */
[----:B---3--:R-:W-:-:S04]  /*1c90*/  FFMA R19, R16, R19, R23 ;  /* 0x0000001310137223 */ /* 0x008fc80000000017 */
[----:B----4-:R-:W-:-:S04]  /*1ca0*/  FFMA R21, R18, R21, R19 ;  /* 0x0000001512157223 */ /* 0x010fc80000000013 */
[----:B------:R-:W-:-:S04]  /*1cb0*/  FFMA R21, R26, R27, R21 ;  /* 0x0000001b1a157223 */ /* 0x000fc80000000015 */
[----:B------:R-:W-:-:S04]  /*1cc0*/  FFMA R28, R28, R29, R21 ;  /* 0x0000001d1c1c7223 */ /* 0x000fc80000000015 */
[----:B------:R-:W-:-:S05]  /*1cd0*/  FFMA R5, R5, R4, R28 ;  /* 0x0000000405057223 */ /* 0x000fca000000001c */
[----:B------:R-:W-:Y:S01]  /*1ce0*/  STG.E desc[UR6][R6.64], R5 ;  /* 0x0000000506007986 */ /* 0x000fe2000c101906 */
[----:B------:R-:W-:Y:S05]  /*1cf0*/  EXIT ;  /* 0x000000000000794d */ /* 0x000fea0003800000 */
.L_x_0:
[----:B------:R-:W-:-:S00]  /*1d00*/  BRA `(.L_x_0) ;  /* 0xfffffffc00fc7947 */ /* 0x000fc0000383ffff */
[----:B------:R-:W-:-:S00]  /*1d10*/  NOP ;  /* 0x0000000000007918 */ /* 0x000fc00000000000 */
        /* <DEDUP_REMOVED lines=14> */
.L_x_1:


//--------------------- .nv.shared.reserved.0     --------------------------
	.section	.nv.shared.reserved.0,"aw",@nobits
	.weak		__nv_reservedSMEM_offset_0_alias
	.size		__nv_reservedSMEM_offset_0_alias, 0, 64
	.other		__nv_reservedSMEM_offset_0_alias,@"STO_CUDA_RESERVED_SHARED STV_DEFAULT"
__nv_reservedSMEM_offset_0_alias:
	.zero		0
	.zero		64


//--------------------- .nv.constant0._Z12multiply_gpuPfS_S_ --------------------------
	.section	.nv.constant0._Z12multiply_gpuPfS_S_,"a",@progbits
	.sectionflags	@""
	.align	4
.nv.constant0._Z12multiply_gpuPfS_S_:
	.zero		920


//--------------------- SYMBOLS --------------------------

	.type		.nv.reservedSmem.offset0,@object
	.size		.nv.reservedSmem.offset0,0x4
